	.headerflags	@"EF_CUDA_TEXMODE_UNIFIED EF_CUDA_64BIT_ADDRESS EF_CUDA_ACCELERATORS EF_CUDA_SM90 EF_CUDA_VIRTUAL_SM(EF_CUDA_SM90)"
	.elftype	@"ET_EXEC"


//--------------------- .nv.info                  --------------------------
	.section	.nv.info,"",@"SHT_CUDA_INFO"
	.align	4


	//----- nvinfo : EIATTR_REGCOUNT
	.align		4
        /*0000*/ 	.byte	0x04, 0x2f
        /*0002*/ 	.short	(.L_1 - .L_0)
	.align		4
.L_0:
        /*0004*/ 	.word	index@(triton_poi_fused_convolution_div_max_pool2d_with_indices_relu_sub_24)
        /*0008*/ 	.word	0x00000012


	//----- nvinfo : EIATTR_MIN_STACK_SIZE
	.align		4
.L_1:
        /*000c*/ 	.byte	0x04, 0x12
        /*000e*/ 	.short	(.L_3 - .L_2)
	.align		4
.L_2:
        /*0010*/ 	.word	index@(triton_poi_fused_convolution_div_max_pool2d_with_indices_relu_sub_24)
        /*0014*/ 	.word	0x00000000


	//----- nvinfo : EIATTR_FRAME_SIZE
	.align		4
.L_3:
        /*0018*/ 	.byte	0x04, 0x11
        /*001a*/ 	.short	(.L_5 - .L_4)
	.align		4
.L_4:
        /*001c*/ 	.word	index@(triton_poi_fused_convolution_div_max_pool2d_with_indices_relu_sub_24)
        /*0020*/ 	.word	0x00000000


	//----- nvinfo : EIATTR_MIN_STACK_SIZE
	.align		4
.L_5:
        /*0024*/ 	.byte	0x04, 0x12
        /*0026*/ 	.short	(.L_7 - .L_6)
	.align		4
.L_6:
        /*0028*/ 	.word	index@(triton_poi_fused_convolution_div_max_pool2d_with_indices_relu_sub_24)
        /*002c*/ 	.word	0x00000000
.L_7:


//--------------------- .nv.info.triton_poi_fused_convolution_div_max_pool2d_with_indices_relu_sub_24 --------------------------
	.section	.nv.info.triton_poi_fused_convolution_div_max_pool2d_with_indices_relu_sub_24,"",@"SHT_CUDA_INFO"
	.sectionflags	@""
	.align	4


	//----- nvinfo : EIATTR_CUDA_API_VERSION
	.align		4
        /*0000*/ 	.byte	0x04, 0x37
        /*0002*/ 	.short	(.L_9 - .L_8)
.L_8:
        /*0004*/ 	.word	0x0000007c


	//----- nvinfo : EIATTR_KPARAM_INFO
	.align		4
.L_9:
        /*0008*/ 	.byte	0x04, 0x17
        /*000a*/ 	.short	(.L_11 - .L_10)
.L_10:
        /*000c*/ 	.word	0x00000000
        /*0010*/ 	.short	0x0002
        /*0012*/ 	.short	0x0010
        /*0014*/ 	.byte	0x00, 0xf0, 0x11, 0x00


	//----- nvinfo : EIATTR_KPARAM_INFO
	.align		4
.L_11:
        /*0018*/ 	.byte	0x04, 0x17
        /*001a*/ 	.short	(.L_13 - .L_12)
.L_12:
        /*001c*/ 	.word	0x00000000
        /*0020*/ 	.short	0x0001
        /*0022*/ 	.short	0x0008
        /*0024*/ 	.byte	0x00, 0xf4, 0x21, 0x00


	//----- nvinfo : EIATTR_KPARAM_INFO
	.align		4
.L_13:
        /*0028*/ 	.byte	0x04, 0x17
        /*002a*/ 	.short	(.L_15 - .L_14)
.L_14:
        /*002c*/ 	.word	0x00000000
        /*0030*/ 	.short	0x0000
        /*0032*/ 	.short	0x0000
        /*0034*/ 	.byte	0x00, 0xf4, 0x21, 0x00


	//----- nvinfo : EIATTR_SPARSE_MMA_MASK
	.align		4
.L_15:
        /*0038*/ 	.byte	0x03, 0x50
        /*003a*/ 	.short	0x0000


	//----- nvinfo : EIATTR_MAXREG_COUNT
	.align		4
        /*003c*/ 	.byte	0x03, 0x1b
        /*003e*/ 	.short	0x00ff


	//----- nvinfo : EIATTR_EXIT_INSTR_OFFSETS
	.align		4
        /*0040*/ 	.byte	0x04, 0x1c
        /*0042*/ 	.short	(.L_17 - .L_16)


	//   ....[0]....
.L_16:
        /*0044*/ 	.word	0x000002d0


	//----- nvinfo : EIATTR_REQNTID
	.align		4
.L_17:
        /*0048*/ 	.byte	0x04, 0x10
        /*004a*/ 	.short	(.L_19 - .L_18)
.L_18:
        /*004c*/ 	.word	0x00000080
        /*0050*/ 	.word	0x00000001
        /*0054*/ 	.word	0x00000001


	//----- nvinfo : EIATTR_CBANK_PARAM_SIZE
	.align		4
.L_19:
        /*0058*/ 	.byte	0x03, 0x19
        /*005a*/ 	.short	0x0014


	//----- nvinfo : EIATTR_PARAM_CBANK
	.align		4
        /*005c*/ 	.byte	0x04, 0x0a
        /*005e*/ 	.short	(.L_21 - .L_20)
	.align		4
.L_20:
        /*0060*/ 	.word	index@(.nv.constant0.triton_poi_fused_convolution_div_max_pool2d_with_indices_relu_sub_24)
        /*0064*/ 	.short	0x0210
        /*0066*/ 	.short	0x0014


	//----- nvinfo : EIATTR_SW_WAR
	.align		4
.L_21:
        /*0068*/ 	.byte	0x04, 0x36
        /*006a*/ 	.short	(.L_23 - .L_22)
.L_22:
        /*006c*/ 	.word	0x00000008
.L_23:


//--------------------- .nv.callgraph             --------------------------
	.section	.nv.callgraph,"",@"SHT_CUDA_CALLGRAPH"
	.align	4
	.sectionentsize	8
	.align		4
        /*0000*/ 	.word	0x00000000
	.align		4
        /*0004*/ 	.word	0xffffffff
	.align		4
        /*0008*/ 	.word	0x00000000
	.align		4
        /*000c*/ 	.word	0xfffffffe
	.align		4
        /*0010*/ 	.word	0x00000000
	.align		4
        /*0014*/ 	.word	0xfffffffd
	.align		4
        /*0018*/ 	.word	0x00000000
	.align		4
        /*001c*/ 	.word	0xfffffffc


//--------------------- .text.triton_poi_fused_convolution_div_max_pool2d_with_indices_relu_sub_24 --------------------------
	.section	.text.triton_poi_fused_convolution_div_max_pool2d_with_indices_relu_sub_24,"ax",@progbits
	.align	128
        .global         triton_poi_fused_convolution_div_max_pool2d_with_indices_relu_sub_24
        .type           triton_poi_fused_convolution_div_max_pool2d_with_indices_relu_sub_24,@function
        .size           triton_poi_fused_convolution_div_max_pool2d_with_indices_relu_sub_24,(.L_x_1 - triton_poi_fused_convolution_div_max_pool2d_with_indices_relu_sub_24)
        .other          triton_poi_fused_convolution_div_max_pool2d_with_indices_relu_sub_24,@"STO_CUDA_ENTRY STV_DEFAULT"
triton_poi_fused_convolution_div_max_pool2d_with_indices_relu_sub_24:
.text.triton_poi_fused_convolution_div_max_pool2d_with_indices_relu_sub_24:
[----:B------:R-:W-:Y:S01]  /*0000*/  LDC R1, c[0x0][0x28] ;  /* 0x00000a00ff017b82 */ /* 0x000fe20000000800 */
[----:B------:R-:W1:Y:S07]  /*0010*/  S2R R0, SR_TID.X ;  /* 0x0000000000007919 */ /* 0x000e6e0000002100 */
[----:B------:R-:W2:Y:S01]  /*0020*/  LDC.64 R4, c[0x0][0x218] ;  /* 0x00008600ff047b82 */ /* 0x000ea20000000a00 */
[----:B------:R-:W-:Y:S01]  /*0030*/  ULDC.64 UR4, c[0x0][0x208] ;  /* 0x0000820000047ab9 */ /* 0x000fe20000000a00 */
[----:B------:R-:W3:Y:S06]  /*0040*/  S2R R7, SR_CTAID.X ;  /* 0x0000000000077919 */ /* 0x000eec0000002500 */
[----:B------:R-:W4:Y:S01]  /*0050*/  LDC.64 R2, c[0x0][0x210] ;  /* 0x00008400ff027b82 */ /* 0x000f220000000a00 */
[----:B-1----:R-:W-:Y:S01]  /*0060*/  IMAD.SHL.U32 R0, R0, 0x4, RZ ;  /* 0x0000000400007824 */ /* 0x002fe200078e00ff */
[----:B---3--:R-:W-:-:S04]  /*0070*/  SHF.R.S32.HI R6, RZ, 0x15, R7 ;  /* 0x00000015ff067819 */ /* 0x008fc80000011407 */
[----:B------:R-:W-:-:S05]  /*0080*/  LOP3.LUT R0, R0, 0x1fc, RZ, 0xc0, !PT ;  /* 0x000001fc00007812 */ /* 0x000fca00078ec0ff */
[----:B------:R-:W-:Y:S01]  /*0090*/  IMAD R7, R7, 0x400, R0 ;  /* 0x0000040007077824 */ /* 0x000fe200078e0200 */
[----:B------:R-:W-:-:S03]  /*00a0*/  SGXT R0, R6, 0x1 ;  /* 0x000000010600781a */ /* 0x000fc60000000200 */
[----:B----4-:R-:W-:Y:S01]  /*00b0*/  IMAD.WIDE R2, R7, 0x4, R2 ;  /* 0x0000000407027825 */ /* 0x010fe200078e0202 */
[----:B------:R-:W-:-:S04]  /*00c0*/  LEA.HI R0, R0, R7, RZ, 0x8 ;  /* 0x0000000700007211 */ /* 0x000fc800078f40ff */
[----:B------:R-:W-:Y:S01]  /*00d0*/  LOP3.LUT R0, R0, 0xffffff00, RZ, 0xc0, !PT ;  /* 0xffffff0000007812 */ /* 0x000fe200078ec0ff */
[----:B------:R-:W3:Y:S04]  /*00e0*/  LDG.E.128 R12, desc[UR4][R2.64+0x800] ;  /* 0x00080004020c7981 */ /* 0x000ee8000c1e1d00 */
[----:B------:R-:W-:-:S04]  /*00f0*/  IMAD.IADD R9, R7, 0x1, -R0 ;  /* 0x0000000107097824 */ /* 0x000fc800078e0a00 */
[----:B--2---:R-:W-:Y:S02]  /*0100*/  IMAD.WIDE R4, R9, 0x4, R4 ;  /* 0x0000000409047825 */ /* 0x004fe400078e0204 */
[----:B------:R-:W2:Y:S04]  /*0110*/  LDG.E.128 R8, desc[UR4][R2.64] ;  /* 0x0000000402087981 */ /* 0x000ea8000c1e1d00 */
[----:B------:R-:W3:Y:S02]  /*0120*/  LDG.E.EL.128 R4, desc[UR4][R4.64] ;  /* 0x0000000404047981 */ /* 0x000ee4000c2e1d00 */
[CC--:B---3--:R-:W-:Y:S01]  /*0130*/  FSETP.GEU.AND P6, PT, R12.reuse, -R4.reuse, PT ;  /* 0x800000040c00720b */ /* 0x0c8fe20003fce000 */
[--C-:B------:R-:W-:Y:S01]  /*0140*/  FADD R12, R12, R4.reuse ;  /* 0x000000040c0c7221 */ /* 0x100fe20000000000 */
[C---:B--2---:R-:W-:Y:S01]  /*0150*/  FSETP.GEU.AND P2, PT, R8.reuse, -R4, PT ;  /* 0x800000040800720b */ /* 0x044fe20003f4e000 */
[----:B------:R-:W-:Y:S01]  /*0160*/  FADD R8, R8, R4 ;  /* 0x0000000408087221 */ /* 0x000fe20000000000 */
[----:B------:R-:W-:-:S02]  /*0170*/  FSETP.GEU.AND P5, PT, R13, -R5, PT ;  /* 0x800000050d00720b */ /* 0x000fc40003fae000 */
[----:B------:R-:W-:Y:S01]  /*0180*/  SEL R4, R12, RZ, P6 ;  /* 0x000000ff0c047207 */ /* 0x000fe20003000000 */
[----:B------:R-:W-:Y:S01]  /*0190*/  FADD R13, R13, R5 ;  /* 0x000000050d0d7221 */ /* 0x000fe20000000000 */
[CC--:B------:R-:W-:Y:S01]  /*01a0*/  FSETP.GEU.AND P4, PT, R14.reuse, -R6.reuse, PT ;  /* 0x800000060e00720b */ /* 0x0c0fe20003f8e000 */
[--C-:B------:R-:W-:Y:S01]  /*01b0*/  FADD R14, R14, R6.reuse ;  /* 0x000000060e0e7221 */ /* 0x100fe20000000000 */
[C---:B------:R-:W-:Y:S01]  /*01c0*/  FSETP.GEU.AND P3, PT, R15.reuse, -R7, PT ;  /* 0x800000070f00720b */ /* 0x040fe20003f6e000 */
[----:B------:R-:W-:Y:S01]  /*01d0*/  FADD R15, R15, R7 ;  /* 0x000000070f0f7221 */ /* 0x000fe20000000000 */
[C---:B------:R-:W-:Y:S01]  /*01e0*/  FSETP.GEU.AND P1, PT, R9.reuse, -R5, PT ;  /* 0x800000050900720b */ /* 0x040fe20003f2e000 */
[----:B------:R-:W-:Y:S01]  /*01f0*/  FADD R9, R9, R5 ;  /* 0x0000000509097221 */ /* 0x000fe20000000000 */
[C---:B------:R-:W-:Y:S01]  /*0200*/  FSETP.GEU.AND P0, PT, R10.reuse, -R6, PT ;  /* 0x800000060a00720b */ /* 0x040fe20003f0e000 */
[----:B------:R-:W-:Y:S01]  /*0210*/  FADD R10, R10, R6 ;  /* 0x000000060a0a7221 */ /* 0x000fe20000000000 */
[C---:B------:R-:W-:Y:S01]  /*0220*/  FSETP.GEU.AND P6, PT, R11.reuse, -R7, PT ;  /* 0x800000070b00720b */ /* 0x040fe20003fce000 */
[----:B------:R-:W-:Y:S01]  /*0230*/  FADD R11, R11, R7 ;  /* 0x000000070b0b7221 */ /* 0x000fe20000000000 */
[----:B------:R-:W-:-:S02]  /*0240*/  SEL R5, R13, RZ, P5 ;  /* 0x000000ff0d057207 */ /* 0x000fc40002800000 */
[----:B------:R-:W-:Y:S02]  /*0250*/  SEL R6, R14, RZ, P4 ;  /* 0x000000ff0e067207 */ /* 0x000fe40002000000 */
[----:B------:R-:W-:Y:S02]  /*0260*/  SEL R7, R15, RZ, P3 ;  /* 0x000000ff0f077207 */ /* 0x000fe40001800000 */
[----:B------:R-:W-:Y:S02]  /*0270*/  SEL R8, R8, RZ, P2 ;  /* 0x000000ff08087207 */ /* 0x000fe40001000000 */
[----:B------:R-:W-:Y:S02]  /*0280*/  SEL R9, R9, RZ, P1 ;  /* 0x000000ff09097207 */ /* 0x000fe40000800000 */
[----:B------:R-:W-:Y:S02]  /*0290*/  SEL R10, R10, RZ, P0 ;  /* 0x000000ff0a0a7207 */ /* 0x000fe40000000000 */
[----:B------:R-:W-:Y:S01]  /*02a0*/  SEL R11, R11, RZ, P6 ;  /* 0x000000ff0b0b7207 */ /* 0x000fe20003000000 */
[----:B------:R-:W-:Y:S04]  /*02b0*/  STG.E.128 desc[UR4][R2.64+0x800], R4 ;  /* 0x0008000402007986 */ /* 0x000fe8000c101d04 */
[----:B------:R-:W-:Y:S01]  /*02c0*/  STG.E.128 desc[UR4][R2.64], R8 ;  /* 0x0000000802007986 */ /* 0x000fe2000c101d04 */
[----:B------:R-:W-:Y:S05]  /*02d0*/  EXIT ;  /* 0x000000000000794d */ /* 0x000fea0003800000 */
.L_x_0:
[----:B------:R-:W-:-:S00]  /*02e0*/  BRA `(.L_x_0) ;  /* 0xfffffffc00fc7947 */ /* 0x000fc0000383ffff */
[----:B------:R-:W-:-:S00]  /*02f0*/  NOP ;  /* 0x0000000000007918 */ /* 0x000fc00000000000 */
        /* <DEDUP_REMOVED lines=8> */
.L_x_1:


//--------------------- .nv.constant0.triton_poi_fused_convolution_div_max_pool2d_with_indices_relu_sub_24 --------------------------
	.section	.nv.constant0.triton_poi_fused_convolution_div_max_pool2d_with_indices_relu_sub_24,"a",@progbits
	.sectionflags	@""
	.align	4
.nv.constant0.triton_poi_fused_convolution_div_max_pool2d_with_indices_relu_sub_24:
	.zero		548
